	.headerflags	@"EF_CUDA_TEXMODE_UNIFIED EF_CUDA_64BIT_ADDRESS EF_CUDA_ACCELERATORS EF_CUDA_SM90 EF_CUDA_VIRTUAL_SM(EF_CUDA_SM90)"
	.elftype	@"ET_EXEC"


//--------------------- .nv.info                  --------------------------
	.section	.nv.info,"",@"SHT_CUDA_INFO"
	.align	4


	//----- nvinfo : EIATTR_REGCOUNT
	.align		4
        /*0000*/ 	.byte	0x04, 0x2f
        /*0002*/ 	.short	(.L_2 - .L_1)
	.align		4
.L_1:
        /*0004*/ 	.word	index@(triton_poi_fused_mul_rsqrt_var_0)
        /*0008*/ 	.word	0x0000001a


	//----- nvinfo : EIATTR_MIN_STACK_SIZE
	.align		4
.L_2:
        /*000c*/ 	.byte	0x04, 0x12
        /*000e*/ 	.short	(.L_4 - .L_3)
	.align		4
.L_3:
        /*0010*/ 	.word	index@(triton_poi_fused_mul_rsqrt_var_0)
        /*0014*/ 	.word	0x00000000


	//----- nvinfo : EIATTR_FRAME_SIZE
	.align		4
.L_4:
        /*0018*/ 	.byte	0x04, 0x11
        /*001a*/ 	.short	(.L_6 - .L_5)
	.align		4
.L_5:
        /*001c*/ 	.word	index@(triton_poi_fused_mul_rsqrt_var_0)
        /*0020*/ 	.word	0x00000000


	//----- nvinfo : EIATTR_MIN_STACK_SIZE
	.align		4
.L_6:
        /*0024*/ 	.byte	0x04, 0x12
        /*0026*/ 	.short	(.L_8 - .L_7)
	.align		4
.L_7:
        /*0028*/ 	.word	index@(triton_poi_fused_mul_rsqrt_var_0)
        /*002c*/ 	.word	0x00000000
.L_8:


//--------------------- .nv.info.triton_poi_fused_mul_rsqrt_var_0 --------------------------
	.section	.nv.info.triton_poi_fused_mul_rsqrt_var_0,"",@"SHT_CUDA_INFO"
	.sectionflags	@""
	.align	4


	//----- nvinfo : EIATTR_CUDA_API_VERSION
	.align		4
        /*0000*/ 	.byte	0x04, 0x37
        /*0002*/ 	.short	(.L_10 - .L_9)
.L_9:
        /*0004*/ 	.word	0x0000007c


	//----- nvinfo : EIATTR_KPARAM_INFO
	.align		4
.L_10:
        /*0008*/ 	.byte	0x04, 0x17
        /*000a*/ 	.short	(.L_12 - .L_11)
.L_11:
        /*000c*/ 	.word	0x00000000
        /*0010*/ 	.short	0x0003
        /*0012*/ 	.short	0x0018
        /*0014*/ 	.byte	0x00, 0xf0, 0x11, 0x00


	//----- nvinfo : EIATTR_KPARAM_INFO
	.align		4
.L_12:
        /*0018*/ 	.byte	0x04, 0x17
        /*001a*/ 	.short	(.L_14 - .L_13)
.L_13:
        /*001c*/ 	.word	0x00000000
        /*0020*/ 	.short	0x0002
        /*0022*/ 	.short	0x0010
        /*0024*/ 	.byte	0x00, 0xf4, 0x21, 0x00


	//----- nvinfo : EIATTR_KPARAM_INFO
	.align		4
.L_14:
        /*0028*/ 	.byte	0x04, 0x17
        /*002a*/ 	.short	(.L_16 - .L_15)
.L_15:
        /*002c*/ 	.word	0x00000000
        /*0030*/ 	.short	0x0001
        /*0032*/ 	.short	0x0008
        /*0034*/ 	.byte	0x00, 0xf4, 0x21, 0x00


	//----- nvinfo : EIATTR_KPARAM_INFO
	.align		4
.L_16:
        /*0038*/ 	.byte	0x04, 0x17
        /*003a*/ 	.short	(.L_18 - .L_17)
.L_17:
        /*003c*/ 	.word	0x00000000
        /*0040*/ 	.short	0x0000
        /*0042*/ 	.short	0x0000
        /*0044*/ 	.byte	0x00, 0xf4, 0x21, 0x00


	//----- nvinfo : EIATTR_SPARSE_MMA_MASK
	.align		4
.L_18:
        /*0048*/ 	.byte	0x03, 0x50
        /*004a*/ 	.short	0x0000


	//----- nvinfo : EIATTR_MAXREG_COUNT
	.align		4
        /*004c*/ 	.byte	0x03, 0x1b
        /*004e*/ 	.short	0x00ff


	//----- nvinfo : EIATTR_EXIT_INSTR_OFFSETS
	.align		4
        /*0050*/ 	.byte	0x04, 0x1c
        /*0052*/ 	.short	(.L_20 - .L_19)


	//   ....[0]....
.L_19:
        /*0054*/ 	.word	0x00000440


	//   ....[1]....
        /*0058*/ 	.word	0x00000460


	//----- nvinfo : EIATTR_REQNTID
	.align		4
.L_20:
        /*005c*/ 	.byte	0x04, 0x10
        /*005e*/ 	.short	(.L_22 - .L_21)
.L_21:
        /*0060*/ 	.word	0x00000080
        /*0064*/ 	.word	0x00000001
        /*0068*/ 	.word	0x00000001


	//----- nvinfo : EIATTR_CBANK_PARAM_SIZE
	.align		4
.L_22:
        /*006c*/ 	.byte	0x03, 0x19
        /*006e*/ 	.short	0x001c


	//----- nvinfo : EIATTR_PARAM_CBANK
	.align		4
        /*0070*/ 	.byte	0x04, 0x0a
        /*0072*/ 	.short	(.L_24 - .L_23)
	.align		4
.L_23:
        /*0074*/ 	.word	index@(.nv.constant0.triton_poi_fused_mul_rsqrt_var_0)
        /*0078*/ 	.short	0x0210
        /*007a*/ 	.short	0x001c


	//----- nvinfo : EIATTR_SW_WAR
	.align		4
.L_24:
        /*007c*/ 	.byte	0x04, 0x36
        /*007e*/ 	.short	(.L_26 - .L_25)
.L_25:
        /*0080*/ 	.word	0x00000008
.L_26:


//--------------------- .nv.callgraph             --------------------------
	.section	.nv.callgraph,"",@"SHT_CUDA_CALLGRAPH"
	.align	4
	.sectionentsize	8
	.align		4
        /*0000*/ 	.word	0x00000000
	.align		4
        /*0004*/ 	.word	0xffffffff
	.align		4
        /*0008*/ 	.word	0x00000000
	.align		4
        /*000c*/ 	.word	0xfffffffe
	.align		4
        /*0010*/ 	.word	0x00000000
	.align		4
        /*0014*/ 	.word	0xfffffffd
	.align		4
        /*0018*/ 	.word	0x00000000
	.align		4
        /*001c*/ 	.word	0xfffffffc


//--------------------- .nv.constant4             --------------------------
	.section	.nv.constant4,"a",@progbits
	.align	8
	.align		8
.nv.constant4:
        /*0000*/ 	.dword	_$_str


//--------------------- .text.triton_poi_fused_mul_rsqrt_var_0 --------------------------
	.section	.text.triton_poi_fused_mul_rsqrt_var_0,"ax",@progbits
	.align	128
        .global         triton_poi_fused_mul_rsqrt_var_0
        .type           triton_poi_fused_mul_rsqrt_var_0,@function
        .size           triton_poi_fused_mul_rsqrt_var_0,(.L_x_1 - triton_poi_fused_mul_rsqrt_var_0)
        .other          triton_poi_fused_mul_rsqrt_var_0,@"STO_CUDA_ENTRY STV_DEFAULT"
triton_poi_fused_mul_rsqrt_var_0:
.text.triton_poi_fused_mul_rsqrt_var_0:
[----:B------:R-:W0:Y:S02]  /*0000*/  LDC R1, c[0x0][0x28] ;  /* 0x00000a00ff017b82 */ /* 0x000e240000000800 */
[----:B------:R-:W1:Y:S01]  /*0010*/  S2R R0, SR_TID.X ;  /* 0x0000000000007919 */ /* 0x000e620000002100 */
[----:B------:R-:W2:Y:S01]  /*0020*/  LDC.64 R2, c[0x0][0x210] ;  /* 0x00008400ff027b82 */ /* 0x000ea20000000a00 */
[----:B------:R-:W-:Y:S02]  /*0030*/  CS2R R6, SRZ ;  /* 0x0000000000067805 */ /* 0x000fe4000001ff00 */
[----:B------:R-:W-:Y:S01]  /*0040*/  CS2R R8, SRZ ;  /* 0x0000000000087805 */ /* 0x000fe2000001ff00 */
[----:B------:R-:W3:Y:S01]  /*0050*/  S2R R5, SR_CTAID.X ;  /* 0x0000000000057919 */ /* 0x000ee20000002500 */
[----:B------:R-:W-:Y:S01]  /*0060*/  ULDC.64 UR4, c[0x0][0x208] ;  /* 0x0000820000047ab9 */ /* 0x000fe20000000a00 */
[----:B-1----:R-:W-:Y:S02]  /*0070*/  SHF.L.U32 R0, R0, 0x1, RZ ;  /* 0x0000000100007819 */ /* 0x002fe400000006ff */
[----:B---3--:R-:W-:Y:S02]  /*0080*/  SHF.R.S32.HI R4, RZ, 0x17, R5 ;  /* 0x00000017ff047819 */ /* 0x008fe40000011405 */
[----:B------:R-:W-:-:S02]  /*0090*/  LOP3.LUT R0, R0, 0xfe, RZ, 0xc0, !PT ;  /* 0x000000fe00007812 */ /* 0x000fc400078ec0ff */
[----:B------:R-:W-:Y:S02]  /*00a0*/  SGXT R4, R4, 0x1 ;  /* 0x000000010404781a */ /* 0x000fe40000000200 */
[----:B------:R-:W-:-:S04]  /*00b0*/  LEA R5, R5, R0, 0x8 ;  /* 0x0000000005057211 */ /* 0x000fc800078e40ff */
[CC--:B------:R-:W-:Y:S02]  /*00c0*/  LEA.HI R0, R4.reuse, R5.reuse, RZ, 0x4 ;  /* 0x0000000504007211 */ /* 0x0c0fe400078f20ff */
[-C--:B------:R-:W-:Y:S02]  /*00d0*/  LEA.HI R4, R4, R5.reuse, RZ, 0x6 ;  /* 0x0000000504047211 */ /* 0x080fe400078f30ff */
[----:B------:R-:W-:Y:S02]  /*00e0*/  LOP3.LUT R0, R0, 0xfffffff0, RZ, 0xc0, !PT ;  /* 0xfffffff000007812 */ /* 0x000fe400078ec0ff */
[----:B------:R-:W-:Y:S02]  /*00f0*/  LOP3.LUT R4, R4, 0xffffffc0, RZ, 0xc0, !PT ;  /* 0xffffffc004047812 */ /* 0x000fe400078ec0ff */
[----:B------:R-:W-:Y:S02]  /*0100*/  ISETP.GE.AND P0, PT, R5, 0x100, PT ;  /* 0x000001000500780c */ /* 0x000fe40003f06270 */
[----:B------:R-:W-:-:S04]  /*0110*/  IADD3 R13, R4, R5, -R0 ;  /* 0x00000005040d7210 */ /* 0x000fc80007ffe800 */
[----:B------:R-:W-:Y:S01]  /*0120*/  IADD3 R17, R13, 0x10, RZ ;  /* 0x000000100d117810 */ /* 0x000fe20007ffe0ff */
[----:B--2---:R-:W-:Y:S01]  /*0130*/  IMAD.WIDE R14, R13, 0x4, R2 ;  /* 0x000000040d0e7825 */ /* 0x004fe200078e0202 */
[----:B------:R-:W-:-:S03]  /*0140*/  IADD3 R19, R13, 0x20, RZ ;  /* 0x000000200d137810 */ /* 0x000fc60007ffe0ff */
[--C-:B------:R-:W-:Y:S01]  /*0150*/  IMAD.WIDE R16, R17, 0x4, R2.reuse ;  /* 0x0000000411107825 */ /* 0x100fe200078e0202 */
[----:B------:R-:W-:Y:S02]  /*0160*/  CS2R R10, SRZ ;  /* 0x00000000000a7805 */ /* 0x000fe4000001ff00 */
[----:B------:R-:W-:Y:S01]  /*0170*/  IADD3 R21, R13, 0x30, RZ ;  /* 0x000000300d157810 */ /* 0x000fe20007ffe0ff */
[----:B------:R1:W2:Y:S01]  /*0180*/  @!P0 LDG.E.EL.64 R6, desc[UR4][R14.64] ;  /* 0x000000040e068981 */ /* 0x0002a2000c2e1b00 */
[--C-:B------:R-:W-:Y:S01]  /*0190*/  IMAD.WIDE R18, R19, 0x4, R2.reuse ;  /* 0x0000000413127825 */ /* 0x100fe200078e0202 */
[----:B------:R-:W-:Y:S02]  /*01a0*/  CS2R R12, SRZ ;  /* 0x00000000000c7805 */ /* 0x000fe4000001ff00 */
[----:B------:R-:W2:Y:S01]  /*01b0*/  @!P0 LDG.E.EL.64 R8, desc[UR4][R16.64] ;  /* 0x0000000410088981 */ /* 0x000ea2000c2e1b00 */
[----:B------:R-:W-:-:S03]  /*01c0*/  IMAD.WIDE R20, R21, 0x4, R2 ;  /* 0x0000000415147825 */ /* 0x000fc600078e0202 */
[----:B------:R-:W3:Y:S04]  /*01d0*/  @!P0 LDG.E.EL.64 R10, desc[UR4][R18.64] ;  /* 0x00000004120a8981 */ /* 0x000ee8000c2e1b00 */
[----:B------:R-:W4:Y:S01]  /*01e0*/  @!P0 LDG.E.EL.64 R12, desc[UR4][R20.64] ;  /* 0x00000004140c8981 */ /* 0x000f22000c2e1b00 */
[----:B------:R-:W5:Y:S01]  /*01f0*/  LDC.64 R22, c[0x0][0x218] ;  /* 0x00008600ff167b82 */ /* 0x000f620000000a00 */
[----:B-1----:R-:W-:Y:S01]  /*0200*/  CS2R R14, SRZ ;  /* 0x00000000000e7805 */ /* 0x002fe2000001ff00 */
[----:B------:R-:W-:-:S05]  /*0210*/  IMAD.WIDE R2, R5, 0x4, R2 ;  /* 0x0000000405027825 */ /* 0x000fca00078e0202 */
[----:B------:R1:W4:Y:S04]  /*0220*/  @!P0 LDG.E.64 R14, desc[UR4][R2.64] ;  /* 0x00000004020e8981 */ /* 0x000328000c1e1b00 */
[----:B-----5:R-:W5:Y:S01]  /*0230*/  LDG.E R0, desc[UR4][R22.64] ;  /* 0x0000000416007981 */ /* 0x020f62000c1e1900 */
[----:B--2---:R-:W-:Y:S01]  /*0240*/  FADD R17, R8, R6 ;  /* 0x0000000608117221 */ /* 0x004fe20000000000 */
[----:B------:R-:W-:-:S03]  /*0250*/  FADD R4, R9, R7 ;  /* 0x0000000709047221 */ /* 0x000fc60000000000 */
[----:B---3--:R-:W-:Y:S01]  /*0260*/  FADD R17, R17, R10 ;  /* 0x0000000a11117221 */ /* 0x008fe20000000000 */
[----:B------:R-:W-:-:S03]  /*0270*/  FADD R4, R4, R11 ;  /* 0x0000000b04047221 */ /* 0x000fc60000000000 */
[----:B----4-:R-:W-:Y:S01]  /*0280*/  FADD R17, R17, R12 ;  /* 0x0000000c11117221 */ /* 0x010fe20000000000 */
[----:B------:R-:W-:-:S03]  /*0290*/  FADD R4, R4, R13 ;  /* 0x0000000d04047221 */ /* 0x000fc60000000000 */
[C---:B------:R-:W-:Y:S01]  /*02a0*/  FFMA R8, R17.reuse, -0.25, R8 ;  /* 0xbe80000011087823 */ /* 0x040fe20000000008 */
[C---:B------:R-:W-:Y:S01]  /*02b0*/  FFMA R9, R4.reuse, -0.25, R9 ;  /* 0xbe80000004097823 */ /* 0x040fe20000000009 */
[----:B------:R-:W-:Y:S01]  /*02c0*/  FFMA R6, R17, -0.25, R6 ;  /* 0xbe80000011067823 */ /* 0x000fe20000000006 */
[----:B------:R-:W-:Y:S01]  /*02d0*/  FFMA R7, R4, -0.25, R7 ;  /* 0xbe80000004077823 */ /* 0x000fe20000000007 */
[----:B------:R-:W-:Y:S01]  /*02e0*/  FMUL R19, R8, R8 ;  /* 0x0000000808137220 */ /* 0x000fe20000400000 */
[----:B-1----:R-:W-:Y:S01]  /*02f0*/  FMUL R2, R9, R9 ;  /* 0x0000000909027220 */ /* 0x002fe20000400000 */
[----:B------:R-:W-:Y:S01]  /*0300*/  FFMA R10, R17, -0.25, R10 ;  /* 0xbe800000110a7823 */ /* 0x000fe2000000000a */
[----:B------:R-:W-:Y:S01]  /*0310*/  FFMA R11, R4, -0.25, R11 ;  /* 0xbe800000040b7823 */ /* 0x000fe2000000000b */
[----:B------:R-:W-:Y:S01]  /*0320*/  FFMA R19, R6, R6, R19 ;  /* 0x0000000606137223 */ /* 0x000fe20000000013 */
[----:B------:R-:W-:Y:S01]  /*0330*/  FFMA R2, R7, R7, R2 ;  /* 0x0000000707027223 */ /* 0x000fe20000000002 */
[----:B------:R-:W-:Y:S01]  /*0340*/  FFMA R12, R17, -0.25, R12 ;  /* 0xbe800000110c7823 */ /* 0x000fe2000000000c */
[----:B------:R-:W-:Y:S01]  /*0350*/  FFMA R13, R4, -0.25, R13 ;  /* 0xbe800000040d7823 */ /* 0x000fe2000000000d */
[----:B------:R-:W-:Y:S01]  /*0360*/  FFMA R19, R10, R10, R19 ;  /* 0x0000000a0a137223 */ /* 0x000fe20000000013 */
[----:B------:R-:W-:-:S03]  /*0370*/  FFMA R2, R11, R11, R2 ;  /* 0x0000000b0b027223 */ /* 0x000fc60000000002 */
[----:B------:R-:W-:Y:S01]  /*0380*/  FFMA R19, R12, R12, R19 ;  /* 0x0000000c0c137223 */ /* 0x000fe20000000013 */
[----:B------:R-:W-:Y:S02]  /*0390*/  FFMA R13, R13, R13, R2 ;  /* 0x0000000d0d0d7223 */ /* 0x000fe40000000002 */
[----:B------:R-:W1:Y:S01]  /*03a0*/  LDC.64 R2, c[0x0][0x220] ;  /* 0x00008800ff027b82 */ /* 0x000e620000000a00 */
[----:B------:R-:W-:Y:S01]  /*03b0*/  FMUL R19, R19, 0.25 ;  /* 0x3e80000013137820 */ /* 0x000fe20000400000 */
[----:B------:R-:W-:-:S04]  /*03c0*/  FMUL R13, R13, 0.25 ;  /* 0x3e8000000d0d7820 */ /* 0x000fc80000400000 */
[----:B------:R-:W2:Y:S08]  /*03d0*/  MUFU.RSQ R4, R13 ;  /* 0x0000000d00047308 */ /* 0x000eb00000001400 */
[----:B------:R-:W3:Y:S01]  /*03e0*/  MUFU.RSQ R19, R19 ;  /* 0x0000001300137308 */ /* 0x000ee20000001400 */
[----:B--2---:R-:W-:Y:S01]  /*03f0*/  FMUL R15, R4, R15 ;  /* 0x0000000f040f7220 */ /* 0x004fe20000400000 */
[----:B-1----:R-:W-:-:S04]  /*0400*/  IMAD.WIDE R2, R5, 0x4, R2 ;  /* 0x0000000405027825 */ /* 0x002fc800078e0202 */
[----:B-----5:R-:W-:Y:S01]  /*0410*/  FMUL R15, R0, R15 ;  /* 0x0000000f000f7220 */ /* 0x020fe20000400000 */
[----:B---3--:R-:W-:-:S04]  /*0420*/  FMUL R7, R19, R14 ;  /* 0x0000000e13077220 */ /* 0x008fc80000400000 */
[----:B------:R-:W-:Y:S01]  /*0430*/  FMUL R14, R0, R7 ;  /* 0x00000007000e7220 */ /* 0x000fe20000400000 */
[----:B------:R-:W-:Y:S06]  /*0440*/  @P0 EXIT ;  /* 0x000000000000094d */ /* 0x000fec0003800000 */
[----:B------:R-:W-:Y:S01]  /*0450*/  STG.E.64 desc[UR4][R2.64], R14 ;  /* 0x0000000e02007986 */ /* 0x000fe2000c101b04 */
[----:B------:R-:W-:Y:S05]  /*0460*/  EXIT ;  /* 0x000000000000794d */ /* 0x000fea0003800000 */
.L_x_0:
[----:B------:R-:W-:-:S00]  /*0470*/  BRA `(.L_x_0) ;  /* 0xfffffffc00fc7947 */ /* 0x000fc0000383ffff */
[----:B------:R-:W-:-:S00]  /*0480*/  NOP ;  /* 0x0000000000007918 */ /* 0x000fc00000000000 */
[----:B------:R-:W-:-:S00]  /*0490*/  NOP ;  /* 0x0000000000007918 */ /* 0x000fc00000000000 */
[----:B------:R-:W-:-:S00]  /*04a0*/  NOP ;  /* 0x0000000000007918 */ /* 0x000fc00000000000 */
[----:B------:R-:W-:-:S00]  /*04b0*/  NOP ;  /* 0x0000000000007918 */ /* 0x000fc00000000000 */
[----:B------:R-:W-:-:S00]  /*04c0*/  NOP ;  /* 0x0000000000007918 */ /* 0x000fc00000000000 */
[----:B------:R-:W-:-:S00]  /*04d0*/  NOP ;  /* 0x0000000000007918 */ /* 0x000fc00000000000 */
[----:B------:R-:W-:-:S00]  /*04e0*/  NOP ;  /* 0x0000000000007918 */ /* 0x000fc00000000000 */
[----:B------:R-:W-:-:S00]  /*04f0*/  NOP ;  /* 0x0000000000007918 */ /* 0x000fc00000000000 */
.L_x_1:


//--------------------- .nv.global.init           --------------------------
	.section	.nv.global.init,"aw",@progbits
.nv.global.init:
	.type		_$_str,@object
	.size		_$_str,(.L_0 - _$_str)
_$_str:
        /*0000*/ 	.byte	0x5f, 0x5f, 0x43, 0x55, 0x44, 0x41, 0x5f, 0x46, 0x54, 0x5a, 0x00
.L_0:


//--------------------- .nv.constant0.triton_poi_fused_mul_rsqrt_var_0 --------------------------
	.section	.nv.constant0.triton_poi_fused_mul_rsqrt_var_0,"a",@progbits
	.sectionflags	@""
	.align	4
.nv.constant0.triton_poi_fused_mul_rsqrt_var_0:
	.zero		556
